	.headerflags	@"EF_CUDA_TEXMODE_UNIFIED EF_CUDA_64BIT_ADDRESS EF_CUDA_ACCELERATORS EF_CUDA_SM90 EF_CUDA_VIRTUAL_SM(EF_CUDA_SM90)"
	.elftype	@"ET_EXEC"


//--------------------- .nv.info                  --------------------------
	.section	.nv.info,"",@"SHT_CUDA_INFO"
	.align	4


	//----- nvinfo : EIATTR_REGCOUNT
	.align		4
        /*0000*/ 	.byte	0x04, 0x2f
        /*0002*/ 	.short	(.L_1 - .L_0)
	.align		4
.L_0:
        /*0004*/ 	.word	index@(triton_per_fused_mean_25)
        /*0008*/ 	.word	0x00000014


	//----- nvinfo : EIATTR_MIN_STACK_SIZE
	.align		4
.L_1:
        /*000c*/ 	.byte	0x04, 0x12
        /*000e*/ 	.short	(.L_3 - .L_2)
	.align		4
.L_2:
        /*0010*/ 	.word	index@(triton_per_fused_mean_25)
        /*0014*/ 	.word	0x00000000


	//----- nvinfo : EIATTR_FRAME_SIZE
	.align		4
.L_3:
        /*0018*/ 	.byte	0x04, 0x11
        /*001a*/ 	.short	(.L_5 - .L_4)
	.align		4
.L_4:
        /*001c*/ 	.word	index@(triton_per_fused_mean_25)
        /*0020*/ 	.word	0x00000000


	//----- nvinfo : EIATTR_MIN_STACK_SIZE
	.align		4
.L_5:
        /*0024*/ 	.byte	0x04, 0x12
        /*0026*/ 	.short	(.L_7 - .L_6)
	.align		4
.L_6:
        /*0028*/ 	.word	index@(triton_per_fused_mean_25)
        /*002c*/ 	.word	0x00000000
.L_7:


//--------------------- .nv.info.triton_per_fused_mean_25 --------------------------
	.section	.nv.info.triton_per_fused_mean_25,"",@"SHT_CUDA_INFO"
	.sectionflags	@""
	.align	4


	//----- nvinfo : EIATTR_CUDA_API_VERSION
	.align		4
        /*0000*/ 	.byte	0x04, 0x37
        /*0002*/ 	.short	(.L_9 - .L_8)
.L_8:
        /*0004*/ 	.word	0x0000007c


	//----- nvinfo : EIATTR_KPARAM_INFO
	.align		4
.L_9:
        /*0008*/ 	.byte	0x04, 0x17
        /*000a*/ 	.short	(.L_11 - .L_10)
.L_10:
        /*000c*/ 	.word	0x00000000
        /*0010*/ 	.short	0x0003
        /*0012*/ 	.short	0x0014
        /*0014*/ 	.byte	0x00, 0xf0, 0x11, 0x00


	//----- nvinfo : EIATTR_KPARAM_INFO
	.align		4
.L_11:
        /*0018*/ 	.byte	0x04, 0x17
        /*001a*/ 	.short	(.L_13 - .L_12)
.L_12:
        /*001c*/ 	.word	0x00000000
        /*0020*/ 	.short	0x0002
        /*0022*/ 	.short	0x0010
        /*0024*/ 	.byte	0x00, 0xf0, 0x11, 0x00


	//----- nvinfo : EIATTR_KPARAM_INFO
	.align		4
.L_13:
        /*0028*/ 	.byte	0x04, 0x17
        /*002a*/ 	.short	(.L_15 - .L_14)
.L_14:
        /*002c*/ 	.word	0x00000000
        /*0030*/ 	.short	0x0001
        /*0032*/ 	.short	0x0008
        /*0034*/ 	.byte	0x00, 0xf4, 0x21, 0x00


	//----- nvinfo : EIATTR_KPARAM_INFO
	.align		4
.L_15:
        /*0038*/ 	.byte	0x04, 0x17
        /*003a*/ 	.short	(.L_17 - .L_16)
.L_16:
        /*003c*/ 	.word	0x00000000
        /*0040*/ 	.short	0x0000
        /*0042*/ 	.short	0x0000
        /*0044*/ 	.byte	0x00, 0xf4, 0x21, 0x00


	//----- nvinfo : EIATTR_SPARSE_MMA_MASK
	.align		4
.L_17:
        /*0048*/ 	.byte	0x03, 0x50
        /*004a*/ 	.short	0x0000


	//----- nvinfo : EIATTR_MAXREG_COUNT
	.align		4
        /*004c*/ 	.byte	0x03, 0x1b
        /*004e*/ 	.short	0x00ff


	//----- nvinfo : EIATTR_COOP_GROUP_MASK_REGIDS
	.align		4
        /*0050*/ 	.byte	0x04, 0x29
        /*0052*/ 	.short	(.L_19 - .L_18)


	//   ....[0]....
.L_18:
        /*0054*/ 	.word	0xffffffff


	//   ....[1]....
        /*0058*/ 	.word	0xffffffff


	//   ....[2]....
        /*005c*/ 	.word	0xffffffff


	//   ....[3]....
        /*0060*/ 	.word	0xffffffff


	//   ....[4]....
        /*0064*/ 	.word	0xffffffff


	//   ....[5]....
        /*0068*/ 	.word	0xffffffff


	//   ....[6]....
        /*006c*/ 	.word	0xffffffff


	//   ....[7]....
        /*0070*/ 	.word	0xffffffff


	//   ....[8]....
        /*0074*/ 	.word	0xffffffff


	//   ....[9]....
        /*0078*/ 	.word	0xffffffff


	//   ....[10]....
        /*007c*/ 	.word	0xffffffff


	//   ....[11]....
        /*0080*/ 	.word	0xffffffff


	//   ....[12]....
        /*0084*/ 	.word	0xffffffff


	//   ....[13]....
        /*0088*/ 	.word	0xffffffff


	//   ....[14]....
        /*008c*/ 	.word	0xffffffff


	//   ....[15]....
        /*0090*/ 	.word	0xffffffff


	//   ....[16]....
        /*0094*/ 	.word	0xffffffff


	//   ....[17]....
        /*0098*/ 	.word	0xffffffff


	//   ....[18]....
        /*009c*/ 	.word	0xffffffff


	//   ....[19]....
        /*00a0*/ 	.word	0xffffffff


	//----- nvinfo : EIATTR_COOP_GROUP_INSTR_OFFSETS
	.align		4
.L_19:
        /*00a4*/ 	.byte	0x04, 0x28
        /*00a6*/ 	.short	(.L_21 - .L_20)


	//   ....[0]....
.L_20:
        /*00a8*/ 	.word	0x000002d0


	//   ....[1]....
        /*00ac*/ 	.word	0x000002e0


	//   ....[2]....
        /*00b0*/ 	.word	0x000002f0


	//   ....[3]....
        /*00b4*/ 	.word	0x00000300


	//   ....[4]....
        /*00b8*/ 	.word	0x00000350


	//   ....[5]....
        /*00bc*/ 	.word	0x00000360


	//   ....[6]....
        /*00c0*/ 	.word	0x00000370


	//   ....[7]....
        /*00c4*/ 	.word	0x00000380


	//   ....[8]....
        /*00c8*/ 	.word	0x000003d0


	//   ....[9]....
        /*00cc*/ 	.word	0x000003e0


	//   ....[10]....
        /*00d0*/ 	.word	0x000003f0


	//   ....[11]....
        /*00d4*/ 	.word	0x00000400


	//   ....[12]....
        /*00d8*/ 	.word	0x00000450


	//   ....[13]....
        /*00dc*/ 	.word	0x00000460


	//   ....[14]....
        /*00e0*/ 	.word	0x00000470


	//   ....[15]....
        /*00e4*/ 	.word	0x00000480


	//   ....[16]....
        /*00e8*/ 	.word	0x000004d0


	//   ....[17]....
        /*00ec*/ 	.word	0x000004e0


	//   ....[18]....
        /*00f0*/ 	.word	0x000004f0


	//   ....[19]....
        /*00f4*/ 	.word	0x00000500


	//----- nvinfo : EIATTR_EXIT_INSTR_OFFSETS
	.align		4
.L_21:
        /*00f8*/ 	.byte	0x04, 0x1c
        /*00fa*/ 	.short	(.L_23 - .L_22)


	//   ....[0]....
.L_22:
        /*00fc*/ 	.word	0x00000620


	//   ....[1]....
        /*0100*/ 	.word	0x00000650


	//----- nvinfo : EIATTR_REQNTID
	.align		4
.L_23:
        /*0104*/ 	.byte	0x04, 0x10
        /*0106*/ 	.short	(.L_25 - .L_24)
.L_24:
        /*0108*/ 	.word	0x00000100
        /*010c*/ 	.word	0x00000001
        /*0110*/ 	.word	0x00000001


	//----- nvinfo : EIATTR_CBANK_PARAM_SIZE
	.align		4
.L_25:
        /*0114*/ 	.byte	0x03, 0x19
        /*0116*/ 	.short	0x0018


	//----- nvinfo : EIATTR_PARAM_CBANK
	.align		4
        /*0118*/ 	.byte	0x04, 0x0a
        /*011a*/ 	.short	(.L_27 - .L_26)
	.align		4
.L_26:
        /*011c*/ 	.word	index@(.nv.constant0.triton_per_fused_mean_25)
        /*0120*/ 	.short	0x0210
        /*0122*/ 	.short	0x0018


	//----- nvinfo : EIATTR_SW_WAR
	.align		4
.L_27:
        /*0124*/ 	.byte	0x04, 0x36
        /*0126*/ 	.short	(.L_29 - .L_28)
.L_28:
        /*0128*/ 	.word	0x00000008
.L_29:


//--------------------- .nv.callgraph             --------------------------
	.section	.nv.callgraph,"",@"SHT_CUDA_CALLGRAPH"
	.align	4
	.sectionentsize	8
	.align		4
        /*0000*/ 	.word	0x00000000
	.align		4
        /*0004*/ 	.word	0xffffffff
	.align		4
        /*0008*/ 	.word	0x00000000
	.align		4
        /*000c*/ 	.word	0xfffffffe
	.align		4
        /*0010*/ 	.word	0x00000000
	.align		4
        /*0014*/ 	.word	0xfffffffd
	.align		4
        /*0018*/ 	.word	0x00000000
	.align		4
        /*001c*/ 	.word	0xfffffffc


//--------------------- .text.triton_per_fused_mean_25 --------------------------
	.section	.text.triton_per_fused_mean_25,"ax",@progbits
	.sectionflags	@"SHF_BARRIERS=1"
	.align	128
        .global         triton_per_fused_mean_25
        .type           triton_per_fused_mean_25,@function
        .size           triton_per_fused_mean_25,(.L_x_1 - triton_per_fused_mean_25)
        .other          triton_per_fused_mean_25,@"STO_CUDA_ENTRY STV_DEFAULT"
triton_per_fused_mean_25:
.text.triton_per_fused_mean_25:
[----:B------:R-:W0:Y:S02]  /*0000*/  LDC R1, c[0x0][0x28] ;  /* 0x00000a00ff017b82 */ /* 0x000e240000000800 */
[----:B------:R-:W1:Y:S01]  /*0010*/  S2R R9, SR_TID.X ;  /* 0x0000000000097919 */ /* 0x000e620000002100 */
[----:B------:R-:W2:Y:S01]  /*0020*/  LDC.64 R2, c[0x0][0x218] ;  /* 0x00008600ff027b82 */ /* 0x000ea20000000a00 */
[----:B------:R-:W-:Y:S01]  /*0030*/  HFMA2.MMA R10, -RZ, RZ, 0, 0 ;  /* 0x00000000ff0a7435 */ /* 0x000fe200000001ff */
[----:B------:R-:W-:Y:S01]  /*0040*/  MOV R16, RZ ;  /* 0x000000ff00107202 */ /* 0x000fe20000000f00 */
[----:B------:R-:W3:Y:S01]  /*0050*/  S2R R0, SR_CTAID.X ;  /* 0x0000000000007919 */ /* 0x000ee20000002500 */
[----:B------:R-:W-:Y:S01]  /*0060*/  ULDC.64 UR6, c[0x0][0x208] ;  /* 0x0000820000067ab9 */ /* 0x000fe20000000a00 */
[----:B-1----:R-:W-:Y:S02]  /*0070*/  SHF.R.U32.HI R11, RZ, 0x5, R9 ;  /* 0x00000005ff0b7819 */ /* 0x002fe40000011609 */
[----:B------:R-:W-:Y:S02]  /*0080*/  LOP3.LUT R8, R9, 0x1f, RZ, 0xc0, !PT ;  /* 0x0000001f09087812 */ /* 0x000fe400078ec0ff */
[----:B---3--:R-:W-:-:S02]  /*0090*/  SHF.L.U32 R0, R0, 0x5, RZ ;  /* 0x0000000500007819 */ /* 0x008fc400000006ff */
[----:B------:R-:W-:Y:S02]  /*00a0*/  SGXT.U32 R11, R11, 0x3 ;  /* 0x000000030b0b781a */ /* 0x000fe40000000000 */
[----:B------:R-:W-:Y:S02]  /*00b0*/  ISETP.GE.U32.AND P0, PT, R8, 0x19, PT ;  /* 0x000000190800780c */ /* 0x000fe40003f06070 */
[----:B------:R-:W-:Y:S02]  /*00c0*/  LOP3.LUT R5, R0, R11, RZ, 0xfc, !PT ;  /* 0x0000000b00057212 */ /* 0x000fe400078efcff */
[----:B------:R-:W-:Y:S02]  /*00d0*/  LOP3.LUT R7, R0, 0x8, R11, 0xfe, !PT ;  /* 0x0000000800077812 */ /* 0x000fe400078efe0b */
[----:B------:R-:W-:Y:S02]  /*00e0*/  LOP3.LUT R13, R0, 0x10, R11, 0xfe, !PT ;  /* 0x00000010000d7812 */ /* 0x000fe400078efe0b */
[----:B------:R-:W-:-:S02]  /*00f0*/  LOP3.LUT R15, R0, 0x18, R11, 0xfe, !PT ;  /* 0x00000018000f7812 */ /* 0x000fc400078efe0b */
[C---:B------:R-:W-:Y:S01]  /*0100*/  ISETP.LT.AND P1, PT, R5.reuse, 0x1800, !P0 ;  /* 0x000018000500780c */ /* 0x040fe20004721270 */
[--C-:B------:R-:W-:Y:S01]  /*0110*/  IMAD R5, R5, 0x19, R8.reuse ;  /* 0x0000001905057824 */ /* 0x100fe200078e0208 */
[C---:B------:R-:W-:Y:S01]  /*0120*/  ISETP.LT.AND P2, PT, R7.reuse, 0x1800, !P0 ;  /* 0x000018000700780c */ /* 0x040fe20004741270 */
[--C-:B------:R-:W-:Y:S01]  /*0130*/  IMAD R7, R7, 0x19, R8.reuse ;  /* 0x0000001907077824 */ /* 0x100fe200078e0208 */
[C---:B------:R-:W-:Y:S01]  /*0140*/  ISETP.LT.AND P3, PT, R13.reuse, 0x1800, !P0 ;  /* 0x000018000d00780c */ /* 0x040fe20004761270 */
[--C-:B------:R-:W-:Y:S01]  /*0150*/  IMAD R13, R13, 0x19, R8.reuse ;  /* 0x000000190d0d7824 */ /* 0x100fe200078e0208 */
[C---:B------:R-:W-:Y:S01]  /*0160*/  ISETP.LT.AND P0, PT, R15.reuse, 0x1800, !P0 ;  /* 0x000018000f00780c */ /* 0x040fe20004701270 */
[----:B------:R-:W-:Y:S02]  /*0170*/  IMAD R15, R15, 0x19, R8 ;  /* 0x000000190f0f7824 */ /* 0x000fe400078e0208 */
[----:B--2---:R-:W-:-:S04]  /*0180*/  IMAD.WIDE R4, R5, 0x4, R2 ;  /* 0x0000000405047825 */ /* 0x004fc800078e0202 */
[--C-:B------:R-:W-:Y:S01]  /*0190*/  IMAD.WIDE R6, R7, 0x4, R2.reuse ;  /* 0x0000000407067825 */ /* 0x100fe200078e0202 */
[----:B------:R-:W2:Y:S03]  /*01a0*/  @P1 LDG.E R10, desc[UR6][R4.64] ;  /* 0x00000006040a1981 */ /* 0x000ea6000c1e1900 */
[----:B------:R-:W-:-:S04]  /*01b0*/  IMAD.WIDE R12, R13, 0x4, R2 ;  /* 0x000000040d0c7825 */ /* 0x000fc800078e0202 */
[----:B------:R-:W-:Y:S01]  /*01c0*/  IMAD.WIDE R2, R15, 0x4, R2 ;  /* 0x000000040f027825 */ /* 0x000fe200078e0202 */
[----:B------:R-:W-:-:S04]  /*01d0*/  CS2R R14, SRZ ;  /* 0x00000000000e7805 */ /* 0x000fc8000001ff00 */
[----:B------:R-:W3:Y:S04]  /*01e0*/  @P0 LDG.E R16, desc[UR6][R2.64] ;  /* 0x0000000602100981 */ /* 0x000ee8000c1e1900 */
[----:B------:R-:W4:Y:S04]  /*01f0*/  @P2 LDG.E R14, desc[UR6][R6.64] ;  /* 0x00000006060e2981 */ /* 0x000f28000c1e1900 */
[----:B------:R-:W5:Y:S01]  /*0200*/  @P3 LDG.E R15, desc[UR6][R12.64] ;  /* 0x000000060c0f3981 */ /* 0x000f62000c1e1900 */
[----:B------:R-:W1:Y:S01]  /*0210*/  S2UR UR5, SR_CgaCtaId ;  /* 0x00000000000579c3 */ /* 0x000e620000008800 */
[----:B------:R-:W-:-:S02]  /*0220*/  UMOV UR4, 0x400 ;  /* 0x0000040000047882 */ /* 0x000fc40000000000 */
[----:B-1----:R-:W-:-:S06]  /*0230*/  UPRMT UR4, UR5, 0x654, UR4 ;  /* 0x0000065405047896 */ /* 0x002fcc0008000004 */
[----:B------:R-:W-:Y:S02]  /*0240*/  LEA R8, R8, UR4, 0x2 ;  /* 0x0000000408087c11 */ /* 0x000fe4000f8e10ff */
[----:B--2---:R-:W-:-:S04]  /*0250*/  SEL R10, R10, RZ, P1 ;  /* 0x000000ff0a0a7207 */ /* 0x004fc80000800000 */
[----:B------:R-:W-:Y:S02]  /*0260*/  FSEL R10, R10, RZ, P1 ;  /* 0x000000ff0a0a7208 */ /* 0x000fe40000800000 */
[----:B---3--:R-:W-:Y:S02]  /*0270*/  SEL R16, R16, RZ, P0 ;  /* 0x000000ff10107207 */ /* 0x008fe40000000000 */
[----:B----4-:R-:W-:Y:S02]  /*0280*/  SEL R14, R14, RZ, P2 ;  /* 0x000000ff0e0e7207 */ /* 0x010fe40001000000 */
[----:B-----5:R-:W-:Y:S02]  /*0290*/  SEL R15, R15, RZ, P3 ;  /* 0x000000ff0f0f7207 */ /* 0x020fe40001800000 */
[----:B------:R-:W-:Y:S02]  /*02a0*/  FSEL R14, R14, RZ, P2 ;  /* 0x000000ff0e0e7208 */ /* 0x000fe40001000000 */
[----:B------:R-:W-:-:S02]  /*02b0*/  FSEL R15, R15, RZ, P3 ;  /* 0x000000ff0f0f7208 */ /* 0x000fc40001800000 */
[----:B------:R-:W-:Y:S01]  /*02c0*/  FSEL R16, R16, RZ, P0 ;  /* 0x000000ff10107208 */ /* 0x000fe20000000000 */
[----:B------:R-:W1:Y:S04]  /*02d0*/  SHFL.BFLY PT, R5, R10, 0x10, 0x1f ;  /* 0x0e001f000a057f89 */ /* 0x000e6800000e0000 */
[----:B------:R-:W2:Y:S04]  /*02e0*/  SHFL.BFLY PT, R7, R14, 0x10, 0x1f ;  /* 0x0e001f000e077f89 */ /* 0x000ea800000e0000 */
[----:B------:R-:W3:Y:S04]  /*02f0*/  SHFL.BFLY PT, R2, R15, 0x10, 0x1f ;  /* 0x0e001f000f027f89 */ /* 0x000ee800000e0000 */
[----:B------:R-:W4:Y:S01]  /*0300*/  SHFL.BFLY PT, R3, R16, 0x10, 0x1f ;  /* 0x0e001f0010037f89 */ /* 0x000f2200000e0000 */
[----:B-1----:R-:W-:Y:S01]  /*0310*/  FADD R5, R10, R5 ;  /* 0x000000050a057221 */ /* 0x002fe20000000000 */
[----:B--2---:R-:W-:Y:S01]  /*0320*/  FADD R7, R14, R7 ;  /* 0x000000070e077221 */ /* 0x004fe20000000000 */
[----:B---3--:R-:W-:Y:S01]  /*0330*/  FADD R12, R15, R2 ;  /* 0x000000020f0c7221 */ /* 0x008fe20000000000 */
[----:B----4-:R-:W-:-:S02]  /*0340*/  FADD R17, R16, R3 ;  /* 0x0000000310117221 */ /* 0x010fc40000000000 */
        /* <DEDUP_REMOVED lines=28> */
[----:B------:R-:W-:Y:S01]  /*0510*/  LEA R14, R11, UR4, 0x2 ;  /* 0x000000040b0e7c11 */ /* 0x000fe2000f8e10ff */
[----:B-1----:R-:W-:Y:S01]  /*0520*/  FADD R5, R4, R5 ;  /* 0x0000000504057221 */ /* 0x002fe20000000000 */
[----:B--2---:R-:W-:Y:S01]  /*0530*/  FADD R7, R10, R7 ;  /* 0x000000070a077221 */ /* 0x004fe20000000000 */
[----:B---3--:R-:W-:Y:S01]  /*0540*/  FADD R6, R12, R3 ;  /* 0x000000030c067221 */ /* 0x008fe20000000000 */
[----:B----4-:R-:W-:-:S02]  /*0550*/  FADD R13, R2, R13 ;  /* 0x0000000d020d7221 */ /* 0x010fc40000000000 */
[----:B------:R1:W-:Y:S01]  /*0560*/  STS [R14], R5 ;  /* 0x000000050e007388 */ /* 0x0003e20000000800 */
[----:B------:R-:W2:Y:S03]  /*0570*/  LDC.64 R2, c[0x0][0x210] ;  /* 0x00008400ff027b82 */ /* 0x000ea60000000a00 */
[----:B------:R1:W-:Y:S04]  /*0580*/  STS [R14+0x20], R7 ;  /* 0x000020070e007388 */ /* 0x0003e80000000800 */
[----:B------:R1:W-:Y:S04]  /*0590*/  STS [R14+0x40], R6 ;  /* 0x000040060e007388 */ /* 0x0003e80000000800 */
[----:B------:R1:W-:Y:S01]  /*05a0*/  STS [R14+0x60], R13 ;  /* 0x0000600d0e007388 */ /* 0x0003e20000000800 */
[----:B------:R-:W-:Y:S01]  /*05b0*/  BAR.SYNC.DEFER_BLOCKING 0x0 ;  /* 0x0000000000007b1d */ /* 0x000fe20000010000 */
[----:B------:R-:W-:-:S02]  /*05c0*/  LOP3.LUT P0, RZ, R9, 0xe0, RZ, 0xc0, !PT ;  /* 0x000000e009ff7812 */ /* 0x000fc4000780c0ff */
[----:B------:R-:W-:-:S04]  /*05d0*/  LOP3.LUT R9, R0, 0x1f, R9, 0xf8, !PT ;  /* 0x0000001f00097812 */ /* 0x000fc800078ef809 */
[C---:B------:R-:W-:Y:S01]  /*05e0*/  ISETP.LT.AND P0, PT, R9.reuse, 0x1800, !P0 ;  /* 0x000018000900780c */ /* 0x040fe20004701270 */
[----:B------:R-:W3:Y:S01]  /*05f0*/  LDS R8, [R8] ;  /* 0x0000000008087984 */ /* 0x000ee20000000800 */
[----:B--2---:R-:W-:Y:S01]  /*0600*/  IMAD.WIDE R2, R9, 0x4, R2 ;  /* 0x0000000409027825 */ /* 0x004fe200078e0202 */
[----:B------:R-:W-:Y:S10]  /*0610*/  BAR.SYNC.DEFER_BLOCKING 0x0 ;  /* 0x0000000000007b1d */ /* 0x000ff40000010000 */
[----:B-1----:R-:W-:Y:S05]  /*0620*/  @!P0 EXIT ;  /* 0x000000000000894d */ /* 0x002fea0003800000 */
[----:B---3--:R-:W-:-:S05]  /*0630*/  FMUL R5, R8, 0.039999999105930328369 ;  /* 0x3d23d70a08057820 */ /* 0x008fca0000400000 */
[----:B------:R-:W-:Y:S01]  /*0640*/  STG.E desc[UR6][R2.64], R5 ;  /* 0x0000000502007986 */ /* 0x000fe2000c101906 */
[----:B------:R-:W-:Y:S05]  /*0650*/  EXIT ;  /* 0x000000000000794d */ /* 0x000fea0003800000 */
.L_x_0:
[----:B------:R-:W-:-:S00]  /*0660*/  BRA `(.L_x_0) ;  /* 0xfffffffc00fc7947 */ /* 0x000fc0000383ffff */
[----:B------:R-:W-:-:S00]  /*0670*/  NOP ;  /* 0x0000000000007918 */ /* 0x000fc00000000000 */
        /* <DEDUP_REMOVED lines=8> */
.L_x_1:


//--------------------- .nv.shared.triton_per_fused_mean_25 --------------------------
	.section	.nv.shared.triton_per_fused_mean_25,"aw",@nobits
	.sectionflags	@""
	.align	16
	.zero		1024


//--------------------- .nv.constant0.triton_per_fused_mean_25 --------------------------
	.section	.nv.constant0.triton_per_fused_mean_25,"a",@progbits
	.sectionflags	@""
	.align	4
.nv.constant0.triton_per_fused_mean_25:
	.zero		552
